//
// Generated by NVIDIA NVVM Compiler
//
// Compiler Build ID: CL-36424714
// Cuda compilation tools, release 13.0, V13.0.88
// Based on NVVM 20.0.0
//

.version 9.0
.target sm_100
.address_size 64

	// .globl	_Z10fillBucketPjS_ii

.visible .entry _Z10fillBucketPjS_ii(
	.param .u64 .ptr .align 1 _Z10fillBucketPjS_ii_param_0,
	.param .u64 .ptr .align 1 _Z10fillBucketPjS_ii_param_1,
	.param .u32 _Z10fillBucketPjS_ii_param_2,
	.param .u32 _Z10fillBucketPjS_ii_param_3
)
{
	.reg .pred 	%p<2>;
	.reg .b32 	%r<11>;
	.reg .b64 	%rd<9>;

	ld.param.u64 	%rd1, [_Z10fillBucketPjS_ii_param_0];
	ld.param.u64 	%rd2, [_Z10fillBucketPjS_ii_param_1];
	ld.param.u32 	%r3, [_Z10fillBucketPjS_ii_param_2];
	ld.param.u32 	%r2, [_Z10fillBucketPjS_ii_param_3];
	mov.u32 	%r4, %ctaid.x;
	mov.u32 	%r5, %ntid.x;
	mov.u32 	%r6, %tid.x;
	mad.lo.s32 	%r1, %r4, %r5, %r6;
	setp.ge.s32 	%p1, %r1, %r3;
	@%p1 bra 	$L__BB0_2;
	cvta.to.global.u64 	%rd3, %rd1;
	cvta.to.global.u64 	%rd4, %rd2;
	add.s32 	%r7, %r2, -1;
	mul.wide.s32 	%rd5, %r1, 4;
	add.s64 	%rd6, %rd3, %rd5;
	ld.global.u32 	%r8, [%rd6];
	and.b32  	%r9, %r8, %r7;
	st.global.u32 	[%rd6], %r9;
	mul.wide.u32 	%rd7, %r9, 4;
	add.s64 	%rd8, %rd4, %rd7;
	atom.global.add.u32 	%r10, [%rd8], 1;
$L__BB0_2:
	ret;

}
	// .globl	_Z10scanBucketPjS_S_i
.visible .entry _Z10scanBucketPjS_S_i(
	.param .u64 .ptr .align 1 _Z10scanBucketPjS_S_i_param_0,
	.param .u64 .ptr .align 1 _Z10scanBucketPjS_S_i_param_1,
	.param .u64 .ptr .align 1 _Z10scanBucketPjS_S_i_param_2,
	.param .u32 _Z10scanBucketPjS_S_i_param_3
)
{
	.reg .pred 	%p<12>;
	.reg .b32 	%r<50>;
	.reg .b64 	%rd<23>;

	ld.param.u64 	%rd7, [_Z10scanBucketPjS_S_i_param_0];
	ld.param.u64 	%rd8, [_Z10scanBucketPjS_S_i_param_1];
	ld.param.u64 	%rd9, [_Z10scanBucketPjS_S_i_param_2];
	ld.param.u32 	%r15, [_Z10scanBucketPjS_S_i_param_3];
	cvta.to.global.u64 	%rd1, %rd9;
	mov.u32 	%r1, %ctaid.x;
	mov.u32 	%r16, %ntid.x;
	mov.u32 	%r2, %tid.x;
	mad.lo.s32 	%r3, %r1, %r16, %r2;
	setp.ge.s32 	%p1, %r3, %r15;
	@%p1 bra 	$L__BB1_18;
	cvta.to.global.u64 	%rd10, %rd7;
	cvta.to.global.u64 	%rd11, %rd8;
	// begin inline asm
	mov.u32 %r17, %envreg2;
	// end inline asm
	cvt.u64.u32 	%rd12, %r17;
	// begin inline asm
	mov.u32 %r18, %envreg1;
	// end inline asm
	cvt.u64.u32 	%rd13, %r18;
	shl.b64 	%rd14, %rd13, 32;
	or.b64  	%rd2, %rd14, %rd12;
	mul.wide.s32 	%rd15, %r3, 4;
	add.s64 	%rd3, %rd10, %rd15;
	ld.global.u32 	%r48, [%rd3];
	add.s64 	%rd4, %rd11, %rd15;
	st.global.u32 	[%rd4], %r48;
	setp.lt.s32 	%p2, %r15, 2;
	mov.u32 	%r49, %r48;
	@%p2 bra 	$L__BB1_17;
	add.s64 	%rd5, %rd1, %rd15;
	add.s64 	%rd6, %rd2, 4;
	mov.u32 	%r20, %tid.y;
	add.s32 	%r21, %r2, %r20;
	mov.u32 	%r22, %tid.z;
	or.b32  	%r5, %r21, %r22;
	mov.u32 	%r23, %nctaid.x;
	mov.u32 	%r24, %nctaid.y;
	mul.lo.s32 	%r25, %r23, %r24;
	mov.u32 	%r26, %nctaid.z;
	mul.lo.s32 	%r27, %r25, %r26;
	mov.u32 	%r28, %ctaid.y;
	add.s32 	%r29, %r1, %r28;
	mov.u32 	%r30, %ctaid.z;
	neg.s32 	%r31, %r30;
	setp.eq.s32 	%p3, %r29, %r31;
	sub.s32 	%r32, -2147483647, %r27;
	selp.b32 	%r6, %r32, 1, %p3;
	mov.b32 	%r47, 1;
$L__BB1_3:
	setp.ne.s64 	%p4, %rd2, 0;
	ld.global.u32 	%r33, [%rd4];
	st.global.u32 	[%rd5], %r33;
	@%p4 bra 	$L__BB1_5;
	// begin inline asm
	trap;
	// end inline asm
$L__BB1_5:
	setp.ne.s32 	%p5, %r5, 0;
	barrier.sync 	0;
	@%p5 bra 	$L__BB1_8;
	// begin inline asm
	atom.add.release.gpu.u32 %r34,[%rd6],%r6;
	// end inline asm
$L__BB1_7:
	// begin inline asm
	ld.acquire.gpu.u32 %r36,[%rd6];
	// end inline asm
	xor.b32  	%r37, %r36, %r34;
	setp.gt.s32 	%p6, %r37, -1;
	@%p6 bra 	$L__BB1_7;
$L__BB1_8:
	barrier.sync 	0;
	setp.lt.s32 	%p7, %r3, %r47;
	@%p7 bra 	$L__BB1_10;
	sub.s32 	%r38, %r3, %r47;
	mul.wide.s32 	%rd19, %r38, 4;
	add.s64 	%rd20, %rd1, %rd19;
	ld.global.u32 	%r39, [%rd20];
	ld.global.u32 	%r40, [%rd4];
	add.s32 	%r41, %r40, %r39;
	st.global.u32 	[%rd4], %r41;
$L__BB1_10:
	setp.ne.s64 	%p8, %rd2, 0;
	@%p8 bra 	$L__BB1_12;
	// begin inline asm
	trap;
	// end inline asm
$L__BB1_12:
	setp.ne.s32 	%p9, %r5, 0;
	barrier.sync 	0;
	@%p9 bra 	$L__BB1_15;
	// begin inline asm
	atom.add.release.gpu.u32 %r42,[%rd6],%r6;
	// end inline asm
$L__BB1_14:
	// begin inline asm
	ld.acquire.gpu.u32 %r44,[%rd6];
	// end inline asm
	xor.b32  	%r45, %r44, %r42;
	setp.gt.s32 	%p10, %r45, -1;
	@%p10 bra 	$L__BB1_14;
$L__BB1_15:
	barrier.sync 	0;
	shl.b32 	%r47, %r47, 1;
	setp.lt.s32 	%p11, %r47, %r15;
	@%p11 bra 	$L__BB1_3;
	ld.global.u32 	%r49, [%rd3];
	ld.global.u32 	%r48, [%rd4];
$L__BB1_17:
	sub.s32 	%r46, %r48, %r49;
	st.global.u32 	[%rd4], %r46;
$L__BB1_18:
	ret;

}
	// .globl	_Z7fillKeyPjS_S_i
.visible .entry _Z7fillKeyPjS_S_i(
	.param .u64 .ptr .align 1 _Z7fillKeyPjS_S_i_param_0,
	.param .u64 .ptr .align 1 _Z7fillKeyPjS_S_i_param_1,
	.param .u64 .ptr .align 1 _Z7fillKeyPjS_S_i_param_2,
	.param .u32 _Z7fillKeyPjS_S_i_param_3
)
{
	.reg .pred 	%p<4>;
	.reg .b32 	%r<13>;
	.reg .b64 	%rd<12>;

	ld.param.u64 	%rd4, [_Z7fillKeyPjS_S_i_param_0];
	ld.param.u64 	%rd5, [_Z7fillKeyPjS_S_i_param_1];
	ld.param.u64 	%rd6, [_Z7fillKeyPjS_S_i_param_2];
	ld.param.u32 	%r5, [_Z7fillKeyPjS_S_i_param_3];
	mov.u32 	%r6, %ctaid.x;
	mov.u32 	%r7, %ntid.x;
	mov.u32 	%r8, %tid.x;
	mad.lo.s32 	%r1, %r6, %r7, %r8;
	setp.ge.s32 	%p1, %r1, %r5;
	@%p1 bra 	$L__BB2_4;
	cvta.to.global.u64 	%rd7, %rd5;
	cvta.to.global.u64 	%rd8, %rd6;
	mul.wide.s32 	%rd9, %r1, 4;
	add.s64 	%rd1, %rd8, %rd9;
	add.s64 	%rd2, %rd7, %rd9;
	ld.global.u32 	%r9, [%rd2];
	setp.eq.s32 	%p2, %r9, 0;
	@%p2 bra 	$L__BB2_4;
	ld.global.u32 	%r12, [%rd1];
	cvta.to.global.u64 	%rd3, %rd4;
$L__BB2_3:
	add.s32 	%r4, %r12, 1;
	mul.wide.s32 	%rd10, %r12, 4;
	add.s64 	%rd11, %rd3, %rd10;
	st.global.u32 	[%rd11], %r1;
	ld.global.u32 	%r10, [%rd2];
	add.s32 	%r11, %r10, -1;
	st.global.u32 	[%rd2], %r11;
	setp.ne.s32 	%p3, %r11, 0;
	mov.u32 	%r12, %r4;
	@%p3 bra 	$L__BB2_3;
$L__BB2_4:
	ret;

}


// ===== COMPILED SASS (sm_100) =====

	.target	sm_100

	.elftype	@"ET_EXEC"


//--------------------- .note.nv.tkinfo           --------------------------
	.section	.note.nv.tkinfo,"",@"SHT_NOTE"
	.sectionflags	@"SHF_NOTE_NV_TKINFO"
	.tkinfo
        /*0018*/ 	.word	0x00000002
        /*0030*/ 	.string	""
        /*0030*/ 	.string	"ptxas"
        /*0030*/ 	.string	"Cuda compilation tools, release 13.0, V13.0.88"
        /*0030*/ 	.string	"Build cuda_13.0.r13.0/compiler.36424714_0"
        /*0030*/ 	.string	"-arch sm_100 -m 64 "



//--------------------- .note.nv.cuinfo           --------------------------
	.section	.note.nv.cuinfo,"",@"SHT_NOTE"
	.sectionflags	@"SHF_NOTE_NV_CUINFO"
        /*0018*/ 	.short	0x0002
        /*001a*/ 	.short	0x0064
        /*001c*/ 	.short	0x0082
	.zero		2


//--------------------- .nv.info                  --------------------------
	.section	.nv.info,"",@"SHT_CUDA_INFO"
	.align	4


	//----- nvinfo : EIATTR_REGCOUNT
	.align		4
        /*0000*/ 	.byte	0x04, 0x2f
        /*0002*/ 	.short	(.L_1 - .L_0)
	.align		4
.L_0:
        /*0004*/ 	.word	index@(_Z10fillBucketPjS_ii)
        /*0008*/ 	.word	0x0000000c


	//----- nvinfo : EIATTR_FRAME_SIZE
	.align		4
.L_1:
        /*000c*/ 	.byte	0x04, 0x11
        /*000e*/ 	.short	(.L_3 - .L_2)
	.align		4
.L_2:
        /*0010*/ 	.word	index@(_Z10fillBucketPjS_ii)
        /*0014*/ 	.word	0x00000000


	//----- nvinfo : EIATTR_REGCOUNT
	.align		4
.L_3:
        /*0018*/ 	.byte	0x04, 0x2f
        /*001a*/ 	.short	(.L_5 - .L_4)
	.align		4
.L_4:
        /*001c*/ 	.word	index@(_Z10scanBucketPjS_S_i)
        /*0020*/ 	.word	0x00000012


	//----- nvinfo : EIATTR_FRAME_SIZE
	.align		4
.L_5:
        /*0024*/ 	.byte	0x04, 0x11
        /*0026*/ 	.short	(.L_7 - .L_6)
	.align		4
.L_6:
        /*0028*/ 	.word	index@(_Z10scanBucketPjS_S_i)
        /*002c*/ 	.word	0x00000000


	//----- nvinfo : EIATTR_REGCOUNT
	.align		4
.L_7:
        /*0030*/ 	.byte	0x04, 0x2f
        /*0032*/ 	.short	(.L_9 - .L_8)
	.align		4
.L_8:
        /*0034*/ 	.word	index@(_Z7fillKeyPjS_S_i)
        /*0038*/ 	.word	0x00000010


	//----- nvinfo : EIATTR_FRAME_SIZE
	.align		4
.L_9:
        /*003c*/ 	.byte	0x04, 0x11
        /*003e*/ 	.short	(.L_11 - .L_10)
	.align		4
.L_10:
        /*0040*/ 	.word	index@(_Z7fillKeyPjS_S_i)
        /*0044*/ 	.word	0x00000000


	//----- nvinfo : EIATTR_MIN_STACK_SIZE
	.align		4
.L_11:
        /*0048*/ 	.byte	0x04, 0x12
        /*004a*/ 	.short	(.L_13 - .L_12)
	.align		4
.L_12:
        /*004c*/ 	.word	index@(_Z7fillKeyPjS_S_i)
        /*0050*/ 	.word	0x00000000


	//----- nvinfo : EIATTR_MIN_STACK_SIZE
	.align		4
.L_13:
        /*0054*/ 	.byte	0x04, 0x12
        /*0056*/ 	.short	(.L_15 - .L_14)
	.align		4
.L_14:
        /*0058*/ 	.word	index@(_Z10scanBucketPjS_S_i)
        /*005c*/ 	.word	0x00000000


	//----- nvinfo : EIATTR_MIN_STACK_SIZE
	.align		4
.L_15:
        /*0060*/ 	.byte	0x04, 0x12
        /*0062*/ 	.short	(.L_17 - .L_16)
	.align		4
.L_16:
        /*0064*/ 	.word	index@(_Z10fillBucketPjS_ii)
        /*0068*/ 	.word	0x00000000
.L_17:


//--------------------- .nv.compat                --------------------------
	.section	.nv.compat,"",@"SHT_CUDA_COMPAT_INFO"
	.align	4
        /*0000*/ 	.byte	0x02, 0x09, 0x00, 0x00, 0x02, 0x02, 0x01, 0x00, 0x02, 0x05, 0x05, 0x00, 0x03, 0x07, 0x01, 0x01
        /*0010*/ 	.byte	0x02, 0x03, 0x00, 0x00, 0x02, 0x06, 0x01, 0x00, 0x04, 0x0b, 0x08, 0x00, 0x09, 0x00, 0x00, 0x00
        /*0020*/ 	.byte	0x00, 0x00, 0x00, 0x00


//--------------------- .nv.info._Z7fillKeyPjS_S_i --------------------------
	.section	.nv.info._Z7fillKeyPjS_S_i,"",@"SHT_CUDA_INFO"
	.sectionflags	@""
	.align	4


	//----- nvinfo : EIATTR_CUDA_API_VERSION
	.align		4
        /*0000*/ 	.byte	0x04, 0x37
        /*0002*/ 	.short	(.L_19 - .L_18)
.L_18:
        /*0004*/ 	.word	0x00000082


	//----- nvinfo : EIATTR_KPARAM_INFO
	.align		4
.L_19:
        /*0008*/ 	.byte	0x04, 0x17
        /*000a*/ 	.short	(.L_21 - .L_20)
.L_20:
        /*000c*/ 	.word	0x00000000
        /*0010*/ 	.short	0x0003
        /*0012*/ 	.short	0x0018
        /*0014*/ 	.byte	0x00, 0xf0, 0x11, 0x00


	//----- nvinfo : EIATTR_KPARAM_INFO
	.align		4
.L_21:
        /*0018*/ 	.byte	0x04, 0x17
        /*001a*/ 	.short	(.L_23 - .L_22)
.L_22:
        /*001c*/ 	.word	0x00000000
        /*0020*/ 	.short	0x0002
        /*0022*/ 	.short	0x0010
        /*0024*/ 	.byte	0x00, 0xf5, 0x21, 0x00


	//----- nvinfo : EIATTR_KPARAM_INFO
	.align		4
.L_23:
        /*0028*/ 	.byte	0x04, 0x17
        /*002a*/ 	.short	(.L_25 - .L_24)
.L_24:
        /*002c*/ 	.word	0x00000000
        /*0030*/ 	.short	0x0001
        /*0032*/ 	.short	0x0008
        /*0034*/ 	.byte	0x00, 0xf5, 0x21, 0x00


	//----- nvinfo : EIATTR_KPARAM_INFO
	.align		4
.L_25:
        /*0038*/ 	.byte	0x04, 0x17
        /*003a*/ 	.short	(.L_27 - .L_26)
.L_26:
        /*003c*/ 	.word	0x00000000
        /*0040*/ 	.short	0x0000
        /*0042*/ 	.short	0x0000
        /*0044*/ 	.byte	0x00, 0xf5, 0x21, 0x00


	//----- nvinfo : EIATTR_SPARSE_MMA_MASK
	.align		4
.L_27:
        /*0048*/ 	.byte	0x03, 0x50
        /*004a*/ 	.short	0x0000


	//----- nvinfo : EIATTR_MAXREG_COUNT
	.align		4
        /*004c*/ 	.byte	0x03, 0x1b
        /*004e*/ 	.short	0x00ff


	//----- nvinfo : EIATTR_MERCURY_ISA_VERSION
	.align		4
        /*0050*/ 	.byte	0x03, 0x5f
        /*0052*/ 	.short	0x0101


	//----- nvinfo : EIATTR_VRC_CTA_INIT_COUNT
	.align		4
        /*0054*/ 	.byte	0x02, 0x4a
	.zero		1
	.zero		1


	//----- nvinfo : EIATTR_EXIT_INSTR_OFFSETS
	.align		4
        /*0058*/ 	.byte	0x04, 0x1c
        /*005a*/ 	.short	(.L_29 - .L_28)


	//   ....[0]....
.L_28:
        /*005c*/ 	.word	0x00000070


	//   ....[1]....
        /*0060*/ 	.word	0x000000d0


	//   ....[2]....
        /*0064*/ 	.word	0x000001a0


	//----- nvinfo : EIATTR_CRS_STACK_SIZE
	.align		4
.L_29:
        /*0068*/ 	.byte	0x04, 0x1e
        /*006a*/ 	.short	(.L_31 - .L_30)
.L_30:
        /*006c*/ 	.word	0x00000000


	//----- nvinfo : EIATTR_CBANK_PARAM_SIZE
	.align		4
.L_31:
        /*0070*/ 	.byte	0x03, 0x19
        /*0072*/ 	.short	0x001c


	//----- nvinfo : EIATTR_PARAM_CBANK
	.align		4
        /*0074*/ 	.byte	0x04, 0x0a
        /*0076*/ 	.short	(.L_33 - .L_32)
	.align		4
.L_32:
        /*0078*/ 	.word	index@(.nv.constant0._Z7fillKeyPjS_S_i)
        /*007c*/ 	.short	0x0380
        /*007e*/ 	.short	0x001c


	//----- nvinfo : EIATTR_SW_WAR
	.align		4
.L_33:
        /*0080*/ 	.byte	0x04, 0x36
        /*0082*/ 	.short	(.L_35 - .L_34)
.L_34:
        /*0084*/ 	.word	0x00000008
.L_35:


//--------------------- .nv.info._Z10scanBucketPjS_S_i --------------------------
	.section	.nv.info._Z10scanBucketPjS_S_i,"",@"SHT_CUDA_INFO"
	.sectionflags	@""
	.align	4


	//----- nvinfo : EIATTR_CUDA_API_VERSION
	.align		4
        /*0000*/ 	.byte	0x04, 0x37
        /*0002*/ 	.short	(.L_37 - .L_36)
.L_36:
        /*0004*/ 	.word	0x00000082


	//----- nvinfo : EIATTR_KPARAM_INFO
	.align		4
.L_37:
        /*0008*/ 	.byte	0x04, 0x17
        /*000a*/ 	.short	(.L_39 - .L_38)
.L_38:
        /*000c*/ 	.word	0x00000000
        /*0010*/ 	.short	0x0003
        /*0012*/ 	.short	0x0018
        /*0014*/ 	.byte	0x00, 0xf0, 0x11, 0x00


	//----- nvinfo : EIATTR_KPARAM_INFO
	.align		4
.L_39:
        /*0018*/ 	.byte	0x04, 0x17
        /*001a*/ 	.short	(.L_41 - .L_40)
.L_40:
        /*001c*/ 	.word	0x00000000
        /*0020*/ 	.short	0x0002
        /*0022*/ 	.short	0x0010
        /*0024*/ 	.byte	0x00, 0xf5, 0x21, 0x00


	//----- nvinfo : EIATTR_KPARAM_INFO
	.align		4
.L_41:
        /*0028*/ 	.byte	0x04, 0x17
        /*002a*/ 	.short	(.L_43 - .L_42)
.L_42:
        /*002c*/ 	.word	0x00000000
        /*0030*/ 	.short	0x0001
        /*0032*/ 	.short	0x0008
        /*0034*/ 	.byte	0x00, 0xf5, 0x21, 0x00


	//----- nvinfo : EIATTR_KPARAM_INFO
	.align		4
.L_43:
        /*0038*/ 	.byte	0x04, 0x17
        /*003a*/ 	.short	(.L_45 - .L_44)
.L_44:
        /*003c*/ 	.word	0x00000000
        /*0040*/ 	.short	0x0000
        /*0042*/ 	.short	0x0000
        /*0044*/ 	.byte	0x00, 0xf5, 0x21, 0x00


	//----- nvinfo : EIATTR_SPARSE_MMA_MASK
	.align		4
.L_45:
        /*0048*/ 	.byte	0x03, 0x50
        /*004a*/ 	.short	0x0000


	//----- nvinfo : EIATTR_MAXREG_COUNT
	.align		4
        /*004c*/ 	.byte	0x03, 0x1b
        /*004e*/ 	.short	0x00ff


	//----- nvinfo : EIATTR_NUM_BARRIERS
	.align		4
        /*0050*/ 	.byte	0x02, 0x4c
        /*0052*/ 	.byte	0x01
	.zero		1


	//----- nvinfo : EIATTR_MERCURY_ISA_VERSION
	.align		4
        /*0054*/ 	.byte	0x03, 0x5f
        /*0056*/ 	.short	0x0101


	//----- nvinfo : EIATTR_INT_WARP_WIDE_INSTR_OFFSETS
	.align		4
        /*0058*/ 	.byte	0x04, 0x31
        /*005a*/ 	.short	(.L_47 - .L_46)


	//   ....[0]....
.L_46:
        /*005c*/ 	.word	0x000003d0


	//   ....[1]....
        /*0060*/ 	.word	0x00000490


	//   ....[2]....
        /*0064*/ 	.word	0x00000660


	//   ....[3]....
        /*0068*/ 	.word	0x00000720


	//----- nvinfo : EIATTR_COOP_GROUP_MASK_REGIDS
	.align		4
.L_47:
        /*006c*/ 	.byte	0x04, 0x29
        /*006e*/ 	.short	(.L_49 - .L_48)


	//   ....[0]....
.L_48:
        /*0070*/ 	.word	0xffffffff


	//   ....[1]....
        /*0074*/ 	.word	0xffffffff


	//   ....[2]....
        /*0078*/ 	.word	0xffffffff


	//   ....[3]....
        /*007c*/ 	.word	0xffffffff


	//   ....[4]....
        /*0080*/ 	.word	0x0500000c


	//   ....[5]....
        /*0084*/ 	.word	0x0500000c


	//   ....[6]....
        /*0088*/ 	.word	0x0500000c


	//   ....[7]....
        /*008c*/ 	.word	0x0500000c


	//----- nvinfo : EIATTR_COOP_GROUP_INSTR_OFFSETS
	.align		4
.L_49:
        /*0090*/ 	.byte	0x04, 0x28
        /*0092*/ 	.short	(.L_51 - .L_50)


	//   ....[0]....
.L_50:
        /*0094*/ 	.word	0x00000390


	//   ....[1]....
        /*0098*/ 	.word	0x00000540


	//   ....[2]....
        /*009c*/ 	.word	0x00000620


	//   ....[3]....
        /*00a0*/ 	.word	0x000007d0


	//   ....[4]....
        /*00a4*/ 	.word	0x00000900


	//   ....[5]....
        /*00a8*/ 	.word	0x000009c0


	//   ....[6]....
        /*00ac*/ 	.word	0x00000a80


	//   ....[7]....
        /*00b0*/ 	.word	0x00000b40


	//----- nvinfo : EIATTR_VRC_CTA_INIT_COUNT
	.align		4
.L_51:
        /*00b4*/ 	.byte	0x02, 0x4a
	.zero		1
	.zero		1


	//----- nvinfo : EIATTR_EXIT_INSTR_OFFSETS
	.align		4
        /*00b8*/ 	.byte	0x04, 0x1c
        /*00ba*/ 	.short	(.L_53 - .L_52)


	//   ....[0]....
.L_52:
        /*00bc*/ 	.word	0x00000070


	//   ....[1]....
        /*00c0*/ 	.word	0x00000870


	//----- nvinfo : EIATTR_CRS_STACK_SIZE
	.align		4
.L_53:
        /*00c4*/ 	.byte	0x04, 0x1e
        /*00c6*/ 	.short	(.L_55 - .L_54)
.L_54:
        /*00c8*/ 	.word	0x00000000


	//----- nvinfo : EIATTR_CBANK_PARAM_SIZE
	.align		4
.L_55:
        /*00cc*/ 	.byte	0x03, 0x19
        /*00ce*/ 	.short	0x001c


	//----- nvinfo : EIATTR_PARAM_CBANK
	.align		4
        /*00d0*/ 	.byte	0x04, 0x0a
        /*00d2*/ 	.short	(.L_57 - .L_56)
	.align		4
.L_56:
        /*00d4*/ 	.word	index@(.nv.constant0._Z10scanBucketPjS_S_i)
        /*00d8*/ 	.short	0x0380
        /*00da*/ 	.short	0x001c


	//----- nvinfo : EIATTR_SW_WAR
	.align		4
.L_57:
        /*00dc*/ 	.byte	0x04, 0x36
        /*00de*/ 	.short	(.L_59 - .L_58)
.L_58:
        /*00e0*/ 	.word	0x00000008
.L_59:


//--------------------- .nv.info._Z10fillBucketPjS_ii --------------------------
	.section	.nv.info._Z10fillBucketPjS_ii,"",@"SHT_CUDA_INFO"
	.sectionflags	@""
	.align	4


	//----- nvinfo : EIATTR_CUDA_API_VERSION
	.align		4
        /*0000*/ 	.byte	0x04, 0x37
        /*0002*/ 	.short	(.L_61 - .L_60)
.L_60:
        /*0004*/ 	.word	0x00000082


	//----- nvinfo : EIATTR_KPARAM_INFO
	.align		4
.L_61:
        /*0008*/ 	.byte	0x04, 0x17
        /*000a*/ 	.short	(.L_63 - .L_62)
.L_62:
        /*000c*/ 	.word	0x00000000
        /*0010*/ 	.short	0x0003
        /*0012*/ 	.short	0x0014
        /*0014*/ 	.byte	0x00, 0xf0, 0x11, 0x00


	//----- nvinfo : EIATTR_KPARAM_INFO
	.align		4
.L_63:
        /*0018*/ 	.byte	0x04, 0x17
        /*001a*/ 	.short	(.L_65 - .L_64)
.L_64:
        /*001c*/ 	.word	0x00000000
        /*0020*/ 	.short	0x0002
        /*0022*/ 	.short	0x0010
        /*0024*/ 	.byte	0x00, 0xf0, 0x11, 0x00


	//----- nvinfo : EIATTR_KPARAM_INFO
	.align		4
.L_65:
        /*0028*/ 	.byte	0x04, 0x17
        /*002a*/ 	.short	(.L_67 - .L_66)
.L_66:
        /*002c*/ 	.word	0x00000000
        /*0030*/ 	.short	0x0001
        /*0032*/ 	.short	0x0008
        /*0034*/ 	.byte	0x00, 0xf5, 0x21, 0x00


	//----- nvinfo : EIATTR_KPARAM_INFO
	.align		4
.L_67:
        /*0038*/ 	.byte	0x04, 0x17
        /*003a*/ 	.short	(.L_69 - .L_68)
.L_68:
        /*003c*/ 	.word	0x00000000
        /*0040*/ 	.short	0x0000
        /*0042*/ 	.short	0x0000
        /*0044*/ 	.byte	0x00, 0xf5, 0x21, 0x00


	//----- nvinfo : EIATTR_SPARSE_MMA_MASK
	.align		4
.L_69:
        /*0048*/ 	.byte	0x03, 0x50
        /*004a*/ 	.short	0x0000


	//----- nvinfo : EIATTR_MAXREG_COUNT
	.align		4
        /*004c*/ 	.byte	0x03, 0x1b
        /*004e*/ 	.short	0x00ff


	//----- nvinfo : EIATTR_MERCURY_ISA_VERSION
	.align		4
        /*0050*/ 	.byte	0x03, 0x5f
        /*0052*/ 	.short	0x0101


	//----- nvinfo : EIATTR_VRC_CTA_INIT_COUNT
	.align		4
        /*0054*/ 	.byte	0x02, 0x4a
	.zero		1
	.zero		1


	//----- nvinfo : EIATTR_EXIT_INSTR_OFFSETS
	.align		4
        /*0058*/ 	.byte	0x04, 0x1c
        /*005a*/ 	.short	(.L_71 - .L_70)


	//   ....[0]....
.L_70:
        /*005c*/ 	.word	0x00000070


	//   ....[1]....
        /*0060*/ 	.word	0x00000140


	//----- nvinfo : EIATTR_CBANK_PARAM_SIZE
	.align		4
.L_71:
        /*0064*/ 	.byte	0x03, 0x19
        /*0066*/ 	.short	0x0018


	//----- nvinfo : EIATTR_PARAM_CBANK
	.align		4
        /*0068*/ 	.byte	0x04, 0x0a
        /*006a*/ 	.short	(.L_73 - .L_72)
	.align		4
.L_72:
        /*006c*/ 	.word	index@(.nv.constant0._Z10fillBucketPjS_ii)
        /*0070*/ 	.short	0x0380
        /*0072*/ 	.short	0x0018


	//----- nvinfo : EIATTR_SW_WAR
	.align		4
.L_73:
        /*0074*/ 	.byte	0x04, 0x36
        /*0076*/ 	.short	(.L_75 - .L_74)
.L_74:
        /*0078*/ 	.word	0x00000008
.L_75:


//--------------------- .nv.callgraph             --------------------------
	.section	.nv.callgraph,"",@"SHT_CUDA_CALLGRAPH"
	.align	4
	.sectionentsize	8
	.align		4
        /*0000*/ 	.word	0x00000000
	.align		4
        /*0004*/ 	.word	0xffffffff
	.align		4
        /*0008*/ 	.word	0x00000000
	.align		4
        /*000c*/ 	.word	0xfffffffe
	.align		4
        /*0010*/ 	.word	0x00000000
	.align		4
        /*0014*/ 	.word	0xfffffffd
	.align		4
        /*0018*/ 	.word	0x00000000
	.align		4
        /*001c*/ 	.word	0xfffffffc


//--------------------- .text._Z7fillKeyPjS_S_i   --------------------------
	.section	.text._Z7fillKeyPjS_S_i,"ax",@progbits
	.align	128
        .global         _Z7fillKeyPjS_S_i
        .type           _Z7fillKeyPjS_S_i,@function
        .size           _Z7fillKeyPjS_S_i,(.L_x_32 - _Z7fillKeyPjS_S_i)
        .other          _Z7fillKeyPjS_S_i,@"STO_CUDA_ENTRY STV_DEFAULT"
_Z7fillKeyPjS_S_i:
.text._Z7fillKeyPjS_S_i:
[----:B------:R-:W-:Y:S01]  /*0000*/  LDC R1, c[0x0][0x37c] ;  /* 0x0000df00ff017b82 */ /* 0x000fe20000000800 */
[----:B------:R-:W0:Y:S07]  /*0010*/  S2R R0, SR_TID.X ;  /* 0x0000000000007919 */ /* 0x000e2e0000002100 */
[----:B------:R-:W0:Y:S01]  /*0020*/  S2UR UR4, SR_CTAID.X ;  /* 0x00000000000479c3 */ /* 0x000e220000002500 */
[----:B------:R-:W1:Y:S07]  /*0030*/  LDCU UR5, c[0x0][0x398] ;  /* 0x00007300ff0577ac */ /* 0x000e6e0008000800 */
[----:B------:R-:W0:Y:S02]  /*0040*/  LDC R9, c[0x0][0x360] ;  /* 0x0000d800ff097b82 */ /* 0x000e240000000800 */
[----:B0-----:R-:W-:-:S05]  /*0050*/  IMAD R9, R9, UR4, R0 ;  /* 0x0000000409097c24 */ /* 0x001fca000f8e0200 */
[----:B-1----:R-:W-:-:S13]  /*0060*/  ISETP.GE.AND P0, PT, R9, UR5, PT ;  /* 0x0000000509007c0c */ /* 0x002fda000bf06270 */
[----:B------:R-:W-:Y:S05]  /*0070*/  @P0 EXIT ;  /* 0x000000000000094d */ /* 0x000fea0003800000 */
[----:B------:R-:W0:Y:S01]  /*0080*/  LDC.64 R4, c[0x0][0x388] ;  /* 0x0000e200ff047b82 */ /* 0x000e220000000a00 */
[----:B------:R-:W1:Y:S01]  /*0090*/  LDCU.64 UR4, c[0x0][0x358] ;  /* 0x00006b00ff0477ac */ /* 0x000e620008000a00 */
[----:B0-----:R-:W-:-:S05]  /*00a0*/  IMAD.WIDE R4, R9, 0x4, R4 ;  /* 0x0000000409047825 */ /* 0x001fca00078e0204 */
[----:B-1----:R-:W2:Y:S02]  /*00b0*/  LDG.E R0, desc[UR4][R4.64] ;  /* 0x0000000404007981 */ /* 0x002ea4000c1e1900 */
[----:B--2---:R-:W-:-:S13]  /*00c0*/  ISETP.NE.AND P0, PT, R0, RZ, PT ;  /* 0x000000ff0000720c */ /* 0x004fda0003f05270 */
[----:B------:R-:W-:Y:S05]  /*00d0*/  @!P0 EXIT ;  /* 0x000000000000894d */ /* 0x000fea0003800000 */
[----:B------:R-:W0:Y:S08]  /*00e0*/  LDC.64 R2, c[0x0][0x390] ;  /* 0x0000e400ff027b82 */ /* 0x000e300000000a00 */
[----:B------:R-:W1:Y:S01]  /*00f0*/  LDC.64 R6, c[0x0][0x380] ;  /* 0x0000e000ff067b82 */ /* 0x000e620000000a00 */
[----:B0-----:R-:W-:-:S05]  /*0100*/  IMAD.WIDE R2, R9, 0x4, R2 ;  /* 0x0000000409027825 */ /* 0x001fca00078e0202 */
[----:B------:R0:W5:Y:S02]  /*0110*/  LDG.E R11, desc[UR4][R2.64] ;  /* 0x00000004020b7981 */ /* 0x000164000c1e1900 */
.L_x_0:
[----:B01---5:R-:W-:-:S05]  /*0120*/  IMAD.WIDE R2, R11, 0x4, R6 ;  /* 0x000000040b027825 */ /* 0x023fca00078e0206 */
[----:B------:R2:W-:Y:S04]  /*0130*/  STG.E desc[UR4][R2.64], R9 ;  /* 0x0000000902007986 */ /* 0x0005e8000c101904 */
[----:B------:R-:W3:Y:S01]  /*0140*/  LDG.E R0, desc[UR4][R4.64] ;  /* 0x0000000404007981 */ /* 0x000ee2000c1e1900 */
[----:B------:R-:W-:Y:S02]  /*0150*/  IADD3 R11, PT, PT, R11, 0x1, RZ ;  /* 0x000000010b0b7810 */ /* 0x000fe40007ffe0ff */
[----:B---3--:R-:W-:-:S04]  /*0160*/  IADD3 R13, PT, PT, R0, -0x1, RZ ;  /* 0xffffffff000d7810 */ /* 0x008fc80007ffe0ff */
[----:B------:R-:W-:Y:S01]  /*0170*/  ISETP.NE.AND P0, PT, R13, RZ, PT ;  /* 0x000000ff0d00720c */ /* 0x000fe20003f05270 */
[----:B------:R2:W-:-:S12]  /*0180*/  STG.E desc[UR4][R4.64], R13 ;  /* 0x0000000d04007986 */ /* 0x0005d8000c101904 */
[----:B--2---:R-:W-:Y:S05]  /*0190*/  @P0 BRA `(.L_x_0) ;  /* 0xfffffffc00e00947 */ /* 0x004fea000383ffff */
[----:B------:R-:W-:Y:S05]  /*01a0*/  EXIT ;  /* 0x000000000000794d */ /* 0x000fea0003800000 */
.L_x_1:
[----:B------:R-:W-:-:S00]  /*01b0*/  BRA `(.L_x_1) ;  /* 0xfffffffc00fc7947 */ /* 0x000fc0000383ffff */
[----:B------:R-:W-:-:S00]  /*01c0*/  NOP ;  /* 0x0000000000007918 */ /* 0x000fc00000000000 */
        /* <DEDUP_REMOVED lines=11> */
.L_x_32:


//--------------------- .text._Z10scanBucketPjS_S_i --------------------------
	.section	.text._Z10scanBucketPjS_S_i,"ax",@progbits
	.align	128
        .global         _Z10scanBucketPjS_S_i
        .type           _Z10scanBucketPjS_S_i,@function
        .size           _Z10scanBucketPjS_S_i,(.L_x_33 - _Z10scanBucketPjS_S_i)
        .other          _Z10scanBucketPjS_S_i,@"STO_CUDA_ENTRY STV_DEFAULT"
_Z10scanBucketPjS_S_i:
.text._Z10scanBucketPjS_S_i:
        /* <DEDUP_REMOVED lines=9> */
[----:B------:R-:W1:Y:S07]  /*0090*/  LDCU.64 UR10, c[0x0][0x358] ;  /* 0x00006b00ff0a77ac */ /* 0x000e6e0008000a00 */
[----:B------:R-:W2:Y:S01]  /*00a0*/  LDC.64 R4, c[0x0][0x388] ;  /* 0x0000e200ff047b82 */ /* 0x000ea20000000a00 */
[----:B0-----:R-:W-:-:S05]  /*00b0*/  IMAD.WIDE R2, R0, 0x4, R2 ;  /* 0x0000000400027825 */ /* 0x001fca00078e0202 */
[----:B-1----:R-:W3:Y:S01]  /*00c0*/  LDG.E R7, desc[UR10][R2.64] ;  /* 0x0000000a02077981 */ /* 0x002ee2000c1e1900 */
[----:B------:R-:W-:Y:S01]  /*00d0*/  UISETP.GE.AND UP0, UPT, UR4, 0x2, UPT ;  /* 0x000000020400788c */ /* 0x000fe2000bf06270 */
[----:B--2---:R-:W-:-:S05]  /*00e0*/  IMAD.WIDE R4, R0, 0x4, R4 ;  /* 0x0000000400047825 */ /* 0x004fca00078e0204 */
[----:B---3--:R0:W-:Y:S01]  /*00f0*/  STG.E desc[UR10][R4.64], R7 ;  /* 0x0000000704007986 */ /* 0x0081e2000c10190a */
[----:B------:R-:W-:Y:S02]  /*0100*/  IMAD.MOV.U32 R6, RZ, RZ, R7 ;  /* 0x000000ffff067224 */ /* 0x000fe400078e0007 */
[----:B------:R-:W-:Y:S05]  /*0110*/  BRA.U !UP0, `(.L_x_2) ;  /* 0x0000000508cc7547 */ /* 0x000fea000b800000 */
[----:B------:R-:W1:Y:S01]  /*0120*/  S2R R10, SR_TID.Y ;  /* 0x00000000000a7919 */ /* 0x000e620000002200 */
[----:B------:R-:W2:Y:S01]  /*0130*/  LDCU UR4, c[0x0][0x370] ;  /* 0x00006e00ff0477ac */ /* 0x000ea20008000800 */
[----:B------:R-:W3:Y:S01]  /*0140*/  S2UR UR7, SR_CTAID.Y ;  /* 0x00000000000779c3 */ /* 0x000ee20000002600 */
[----:B------:R-:W-:Y:S01]  /*0150*/  BSSY B0, `(.L_x_3) ;  /* 0x000006d000007945 */ /* 0x000fe20003800000 */
[----:B0-----:R-:W0:Y:S01]  /*0160*/  S2R R7, SR_TID.Z ;  /* 0x0000000000077919 */ /* 0x001e220000002300 */
[----:B------:R-:W4:Y:S01]  /*0170*/  LDCU UR5, c[0x0][0x374] ;  /* 0x00006e80ff0577ac */ /* 0x000f220008000800 */
[----:B------:R-:W5:Y:S04]  /*0180*/  LDCU UR6, c[0x0][0x378] ;  /* 0x00006f00ff0677ac */ /* 0x000f680008000800 */
[----:B------:R-:W5:Y:S01]  /*0190*/  S2UR UR8, SR_CTAID.Z ;  /* 0x00000000000879c3 */ /* 0x000f620000002700 */
[----:B------:R-:W-:-:S05]  /*01a0*/  CS2R.32 R9, SR_CgaSize ;  /* 0x0000000000097805 */ /* 0x000fca0000008a00 */
[----:B------:R-:W-:-:S05]  /*01b0*/  IMAD R9, R9, -0xa0, RZ ;  /* 0xffffff6009097824 */ /* 0x000fca00078e02ff */
[----:B------:R-:W-:-:S14]  /*01c0*/  R2UR UR13, R9 ;  /* 0x00000000090d72ca */ /* 0x000fdc00000e0000 */
[----:B------:R-:W0:Y:S01]  /*01d0*/  LDCU UR13, c[0x0][UR13+0x258] ;  /* 0x00004b000d0d77ac */ /* 0x000e220008000800 */
[----:B------:R-:W-:-:S05]  /*01e0*/  CS2R.32 R9, SR_CgaSize ;  /* 0x0000000000097805 */ /* 0x000fca0000008a00 */
[----:B------:R-:W-:-:S05]  /*01f0*/  IMAD R9, R9, -0xa0, RZ ;  /* 0xffffff6009097824 */ /* 0x000fca00078e02ff */
[----:B------:R-:W-:-:S14]  /*0200*/  R2UR UR14, R9 ;  /* 0x00000000090e72ca */ /* 0x000fdc00000e0000 */
[----:B------:R-:W0:Y:S01]  /*0210*/  LDCU UR14, c[0x0][UR14+0x254] ;  /* 0x00004a800e0e77ac */ /* 0x000e220008000800 */
[----:B------:R-:W0:Y:S01]  /*0220*/  LDC.64 R8, c[0x0][0x390] ;  /* 0x0000e400ff087b82 */ /* 0x000e220000000a00 */
[----:B--2---:R-:W-:Y:S02]  /*0230*/  UIADD3 UR9, UPT, UPT, URZ, -UR4, URZ ;  /* 0x80000004ff097290 */ /* 0x004fe4000fffe0ff */
[----:B---3--:R-:W-:-:S05]  /*0240*/  UIADD3 UR4, UPT, UPT, UR12, UR7, URZ ;  /* 0x000000070c047290 */ /* 0x008fca000fffe0ff */
[----:B------:R-:W-:Y:S02]  /*0250*/  UMOV UR7, UR9 ;  /* 0x0000000900077c82 */ /* 0x000fe40008000000 */
[----:B----4-:R-:W-:Y:S01]  /*0260*/  UIMAD UR5, UR7, UR5, URZ ;  /* 0x00000005070572a4 */ /* 0x010fe2000f8e02ff */
[----:B-1----:R-:W-:Y:S02]  /*0270*/  IMAD.IADD R10, R11, 0x1, R10 ;  /* 0x000000010b0a7824 */ /* 0x002fe400078e020a */
[----:B------:R-:W-:Y:S01]  /*0280*/  HFMA2 R11, -RZ, RZ, 0, 5.9604644775390625e-08 ;  /* 0x00000001ff0b7431 */ /* 0x000fe200000001ff */
[----:B-----5:R-:W-:Y:S01]  /*0290*/  UIADD3 UR8, UPT, UPT, -UR8, URZ, URZ ;  /* 0x000000ff08087290 */ /* 0x020fe2000fffe1ff */
[----:B0-----:R-:W-:Y:S01]  /*02a0*/  IMAD.U32 R6, RZ, RZ, UR13 ;  /* 0x0000000dff067e24 */ /* 0x001fe2000f8e00ff */
[----:B------:R-:W-:Y:S02]  /*02b0*/  LOP3.LUT R10, R10, R7, RZ, 0xfc, !PT ;  /* 0x000000070a0a7212 */ /* 0x000fe400078efcff */
[----:B------:R-:W-:Y:S01]  /*02c0*/  UISETP.NE.AND UP0, UPT, UR4, UR8, UPT ;  /* 0x000000080400728c */ /* 0x000fe2000bf05270 */
[----:B------:R-:W-:Y:S01]  /*02d0*/  MOV R7, UR14 ;  /* 0x0000000e00077c02 */ /* 0x000fe20008000f00 */
[----:B------:R-:W-:Y:S01]  /*02e0*/  UIMAD UR4, UR6, UR5, -0x7fffffff ;  /* 0x80000001060474a4 */ /* 0x000fe2000f8e0205 */
[----:B------:R-:W-:-:S03]  /*02f0*/  IMAD.WIDE R8, R0, 0x4, R8 ;  /* 0x0000000400087825 */ /* 0x000fc600078e0208 */
[----:B------:R-:W-:-:S12]  /*0300*/  USEL UR4, UR4, 0x1, !UP0 ;  /* 0x0000000104047887 */ /* 0x000fd8000c000000 */
.L_x_17:
[----:B0-----:R-:W2:Y:S01]  /*0310*/  LDG.E R13, desc[UR10][R4.64] ;  /* 0x0000000a040d7981 */ /* 0x001ea2000c1e1900 */
[----:B------:R-:W-:-:S04]  /*0320*/  UISETP.NE.U32.AND UP0, UPT, UR13, URZ, UPT ;  /* 0x000000ff0d00728c */ /* 0x000fc8000bf05070 */
[----:B------:R-:W-:Y:S01]  /*0330*/  UISETP.NE.AND.EX UP0, UPT, UR14, URZ, UPT, UP0 ;  /* 0x000000ff0e00728c */ /* 0x000fe2000bf05300 */
[----:B--2---:R0:W-:Y:S08]  /*0340*/  STG.E desc[UR10][R8.64], R13 ;  /* 0x0000000d08007986 */ /* 0x0041f0000c10190a */
[----:B-1----:R-:W-:Y:S05]  /*0350*/  BRA.U !UP0, `(.L_x_4) ;  /* 0x0000000508487547 */ /* 0x002fea000b800000 */
[----:B------:R-:W-:Y:S01]  /*0360*/  UMOV UR5, 0xffffffff ;  /* 0xffffffff00057882 */ /* 0x000fe20000000000 */
[----:B------:R-:W-:Y:S02]  /*0370*/  ISETP.NE.AND P0, PT, R10, RZ, PT ;  /* 0x000000ff0a00720c */ /* 0x000fe40003f05270 */
[----:B------:R-:W-:Y:S11]  /*0380*/  BRA.DIV UR5, `(.L_x_5) ;  /* 0x0000000605407947 */ /* 0x000ff6000b800000 */
[----:B------:R-:W-:Y:S06]  /*0390*/  BAR.SYNC.DEFER_BLOCKING 0x0 ;  /* 0x0000000000007b1d */ /* 0x000fec0000010000 */
.L_x_20:
[----:B------:R-:W-:Y:S04]  /*03a0*/  BSSY B1, `(.L_x_6) ;  /* 0x0000017000017945 */ /* 0x000fe80003800000 */
[----:B------:R-:W-:Y:S05]  /*03b0*/  @P0 BRA `(.L_x_7) ;  /* 0x0000000000540947 */ /* 0x000fea0003800000 */
[----:B0-----:R-:W0:Y:S01]  /*03c0*/  S2R R13, SR_LANEID ;  /* 0x00000000000d7919 */ /* 0x001e220000000000 */
[----:B------:R-:W-:Y:S02]  /*03d0*/  VOTEU.ANY UR5, UPT, PT ;  /* 0x0000000000057886 */ /* 0x000fe400038e0100 */
[----:B------:R-:W0:Y:S08]  /*03e0*/  FLO.U32 R14, UR5 ;  /* 0x00000005000e7d00 */ /* 0x000e3000080e0000 */
[----:B------:R-:W1:Y:S01]  /*03f0*/  POPC R12, UR5 ;  /* 0x00000005000c7d09 */ /* 0x000e620008000000 */
[----:B0-----:R-:W-:Y:S01]  /*0400*/  ISETP.EQ.U32.AND P1, PT, R14, R13, PT ;  /* 0x0000000d0e00720c */ /* 0x001fe20003f22070 */
[----:B-1----:R-:W-:-:S12]  /*0410*/  IMAD R13, R12, UR4, RZ ;  /* 0x000000040c0d7c24 */ /* 0x002fd8000f8e02ff */
[----:B------:R-:W-:Y:S06]  /*0420*/  @P1 MEMBAR.ALL.GPU ;  /* 0x0000000000001992 */ /* 0x000fec000000a000 */
[----:B------:R-:W-:-:S00]  /*0430*/  @P1 ERRBAR ;  /* 0x00000000000019ab */ /* 0x000fc00000000000 */
[----:B------:R-:W-:Y:S06]  /*0440*/  @P1 CGAERRBAR ;  /* 0x00000000000015ab */ /* 0x000fec0000000000 */
[----:B------:R-:W2:Y:S01]  /*0450*/  @P1 ATOM.E.ADD.STRONG.GPU PT, R13, desc[UR10][R6.64+0x4], R13 ;  /* 0x8000040d060d198a */ /* 0x000ea200081ef10a */
[----:B------:R-:W0:Y:S02]  /*0460*/  S2R R15, SR_LTMASK ;  /* 0x00000000000f7919 */ /* 0x000e240000003900 */
[----:B0-----:R-:W-:-:S06]  /*0470*/  LOP3.LUT R15, R15, UR5, RZ, 0xc0, !PT ;  /* 0x000000050f0f7c12 */ /* 0x001fcc000f8ec0ff */
[----:B------:R-:W0:Y:S01]  /*0480*/  POPC R15, R15 ;  /* 0x0000000f000f7309 */ /* 0x000e220000000000 */
[----:B--2---:R-:W0:Y:S02]  /*0490*/  SHFL.IDX PT, R12, R13, R14, 0x1f ;  /* 0x00001f0e0d0c7589 */ /* 0x004e2400000e0000 */
[----:B0-----:R-:W-:-:S07]  /*04a0*/  IMAD R12, R15, UR4, R12 ;  /* 0x000000040f0c7c24 */ /* 0x001fce000f8e020c */
.L_x_8:
[----:B------:R-:W2:Y:S04]  /*04b0*/  LD.E.STRONG.GPU R13, desc[UR10][R6.64+0x4] ;  /* 0x0000040a060d7980 */ /* 0x000ea8000c10f900 */
[----:B--2---:R-:W-:Y:S01]  /*04c0*/  CCTL.IVALL ;  /* 0x00000000ff00798f */ /* 0x004fe20002000000 */
[----:B------:R-:W-:Y:S05]  /*04d0*/  YIELD ;  /* 0x0000000000007946 */ /* 0x000fea0003800000 */
[----:B------:R-:W-:-:S04]  /*04e0*/  LOP3.LUT R13, R13, R12, RZ, 0x3c, !PT ;  /* 0x0000000c0d0d7212 */ /* 0x000fc800078e3cff */
[----:B------:R-:W-:-:S13]  /*04f0*/  ISETP.GT.AND P1, PT, R13, -0x1, PT ;  /* 0xffffffff0d00780c */ /* 0x000fda0003f24270 */
[----:B------:R-:W-:Y:S05]  /*0500*/  @P1 BRA `(.L_x_8) ;  /* 0xfffffffc00e81947 */ /* 0x000fea000383ffff */
.L_x_7:
[----:B------:R-:W-:Y:S05]  /*0510*/  BSYNC B1 ;  /* 0x0000000000017941 */ /* 0x000fea0003800000 */
.L_x_6:
[----:B------:R-:W-:-:S03]  /*0520*/  UMOV UR5, 0xffffffff ;  /* 0xffffffff00057882 */ /* 0x000fc60000000000 */
[----:B------:R-:W-:Y:S05]  /*0530*/  BRA.DIV UR5, `(.L_x_9) ;  /* 0x0000000605047947 */ /* 0x000fea000b800000 */
[----:B------:R-:W-:Y:S06]  /*0540*/  BAR.SYNC.DEFER_BLOCKING 0x0 ;  /* 0x0000000000007b1d */ /* 0x000fec0000010000 */
.L_x_23:
[----:B------:R-:W-:Y:S01]  /*0550*/  ISETP.GE.AND P1, PT, R0, R11, PT ;  /* 0x0000000b0000720c */ /* 0x000fe20003f26270 */
[----:B------:R-:W-:-:S12]  /*0560*/  BSSY.RECONVERGENT B1, `(.L_x_10) ;  /* 0x0000009000017945 */ /* 0x000fd80003800200 */
[----:B------:R-:W-:Y:S05]  /*0570*/  @!P1 BRA `(.L_x_11) ;  /* 0x00000000001c9947 */ /* 0x000fea0003800000 */
[----:B0-----:R-:W0:Y:S01]  /*0580*/  LDC.64 R12, c[0x0][0x390] ;  /* 0x0000e400ff0c7b82 */ /* 0x001e220000000a00 */
[----:B------:R-:W-:-:S04]  /*0590*/  IMAD.IADD R15, R0, 0x1, -R11 ;  /* 0x00000001000f7824 */ /* 0x000fc800078e0a0b */
[----:B0-----:R-:W-:Y:S02]  /*05a0*/  IMAD.WIDE R12, R15, 0x4, R12 ;  /* 0x000000040f0c7825 */ /* 0x001fe400078e020c */
[----:B------:R-:W2:Y:S04]  /*05b0*/  LDG.E R15, desc[UR10][R4.64] ;  /* 0x0000000a040f7981 */ /* 0x000ea8000c1e1900 */
[----:B------:R-:W2:Y:S02]  /*05c0*/  LDG.E R12, desc[UR10][R12.64] ;  /* 0x0000000a0c0c7981 */ /* 0x000ea4000c1e1900 */
[----:B--2---:R-:W-:-:S05]  /*05d0*/  IADD3 R15, PT, PT, R12, R15, RZ ;  /* 0x0000000f0c0f7210 */ /* 0x004fca0007ffe0ff */
[----:B------:R1:W-:Y:S02]  /*05e0*/  STG.E desc[UR10][R4.64], R15 ;  /* 0x0000000f04007986 */ /* 0x0003e4000c10190a */
.L_x_11:
[----:B------:R-:W-:Y:S05]  /*05f0*/  BSYNC.RECONVERGENT B1 ;  /* 0x0000000000017941 */ /* 0x000fea0003800200 */
.L_x_10:
[----:B------:R-:W-:-:S03]  /*0600*/  UMOV UR5, 0xffffffff ;  /* 0xffffffff00057882 */ /* 0x000fc60000000000 */
[----:B------:R-:W-:Y:S05]  /*0610*/  BRA.DIV UR5, `(.L_x_12) ;  /* 0x0000000205fc7947 */ /* 0x000fea000b800000 */
[----:B------:R-:W-:Y:S06]  /*0620*/  BAR.SYNC.DEFER_BLOCKING 0x0 ;  /* 0x0000000000007b1d */ /* 0x000fec0000010000 */
.L_x_26:
[----:B------:R-:W-:Y:S04]  /*0630*/  BSSY B1, `(.L_x_13) ;  /* 0x0000017000017945 */ /* 0x000fe80003800000 */
[----:B------:R-:W-:Y:S05]  /*0640*/  @P0 BRA `(.L_x_14) ;  /* 0x0000000000540947 */ /* 0x000fea0003800000 */
[----:B0-----:R-:W0:Y:S01]  /*0650*/  S2R R13, SR_LANEID ;  /* 0x00000000000d7919 */ /* 0x001e220000000000 */
[----:B------:R-:W-:Y:S02]  /*0660*/  VOTEU.ANY UR5, UPT, PT ;  /* 0x0000000000057886 */ /* 0x000fe400038e0100 */
[----:B------:R-:W0:Y:S08]  /*0670*/  FLO.U32 R14, UR5 ;  /* 0x00000005000e7d00 */ /* 0x000e3000080e0000 */
[----:B------:R-:W2:Y:S01]  /*0680*/  POPC R12, UR5 ;  /* 0x00000005000c7d09 */ /* 0x000ea20008000000 */
[----:B0-----:R-:W-:Y:S01]  /*0690*/  ISETP.EQ.U32.AND P0, PT, R14, R13, PT ;  /* 0x0000000d0e00720c */ /* 0x001fe20003f02070 */
[----:B--2---:R-:W-:-:S12]  /*06a0*/  IMAD R13, R12, UR4, RZ ;  /* 0x000000040c0d7c24 */ /* 0x004fd8000f8e02ff */
[----:B------:R-:W-:Y:S06]  /*06b0*/  @P0 MEMBAR.ALL.GPU ;  /* 0x0000000000000992 */ /* 0x000fec000000a000 */
[----:B------:R-:W-:-:S00]  /*06c0*/  @P0 ERRBAR ;  /* 0x00000000000009ab */ /* 0x000fc00000000000 */
[----:B------:R-:W-:Y:S06]  /*06d0*/  @P0 CGAERRBAR ;  /* 0x00000000000005ab */ /* 0x000fec0000000000 */
[----:B------:R-:W2:Y:S01]  /*06e0*/  @P0 ATOM.E.ADD.STRONG.GPU PT, R13, desc[UR10][R6.64+0x4], R13 ;  /* 0x8000040d060d098a */ /* 0x000ea200081ef10a */
[----:B-1----:R-:W0:Y:S02]  /*06f0*/  S2R R15, SR_LTMASK ;  /* 0x00000000000f7919 */ /* 0x002e240000003900 */
[----:B0-----:R-:W-:-:S06]  /*0700*/  LOP3.LUT R15, R15, UR5, RZ, 0xc0, !PT ;  /* 0x000000050f0f7c12 */ /* 0x001fcc000f8ec0ff */
[----:B------:R-:W0:Y:S01]  /*0710*/  POPC R15, R15 ;  /* 0x0000000f000f7309 */ /* 0x000e220000000000 */
[----:B--2---:R-:W0:Y:S02]  /*0720*/  SHFL.IDX PT, R12, R13, R14, 0x1f ;  /* 0x00001f0e0d0c7589 */ /* 0x004e2400000e0000 */
[----:B0-----:R-:W-:-:S07]  /*0730*/  IMAD R12, R15, UR4, R12 ;  /* 0x000000040f0c7c24 */ /* 0x001fce000f8e020c */
.L_x_15:
[----:B------:R-:W2:Y:S04]  /*0740*/  LD.E.STRONG.GPU R13, desc[UR10][R6.64+0x4] ;  /* 0x0000040a060d7980 */ /* 0x000ea8000c10f900 */
[----:B--2---:R-:W-:Y:S01]  /*0750*/  CCTL.IVALL ;  /* 0x00000000ff00798f */ /* 0x004fe20002000000 */
[----:B------:R-:W-:Y:S05]  /*0760*/  YIELD ;  /* 0x0000000000007946 */ /* 0x000fea0003800000 */
[----:B------:R-:W-:-:S04]  /*0770*/  LOP3.LUT R13, R13, R12, RZ, 0x3c, !PT ;  /* 0x0000000c0d0d7212 */ /* 0x000fc800078e3cff */
[----:B------:R-:W-:-:S13]  /*0780*/  ISETP.GT.AND P0, PT, R13, -0x1, PT ;  /* 0xffffffff0d00780c */ /* 0x000fda0003f04270 */
[----:B------:R-:W-:Y:S05]  /*0790*/  @P0 BRA `(.L_x_15) ;  /* 0xfffffffc00e80947 */ /* 0x000fea000383ffff */
.L_x_14:
[----:B------:R-:W-:Y:S05]  /*07a0*/  BSYNC B1 ;  /* 0x0000000000017941 */ /* 0x000fea0003800000 */
.L_x_13:
[----:B------:R-:W-:-:S03]  /*07b0*/  UMOV UR5, 0xffffffff ;  /* 0xffffffff00057882 */ /* 0x000fc60000000000 */
[----:B------:R-:W-:Y:S05]  /*07c0*/  BRA.DIV UR5, `(.L_x_16) ;  /* 0x0000000205c07947 */ /* 0x000fea000b800000 */
[----:B------:R-:W-:Y:S06]  /*07d0*/  BAR.SYNC.DEFER_BLOCKING 0x0 ;  /* 0x0000000000007b1d */ /* 0x000fec0000010000 */
.L_x_29:
[----:B------:R-:W2:Y:S01]  /*07e0*/  LDCU UR5, c[0x0][0x398] ;  /* 0x00007300ff0577ac */ /* 0x000ea20008000800 */
[----:B------:R-:W-:-:S05]  /*07f0*/  IMAD.SHL.U32 R11, R11, 0x2, RZ ;  /* 0x000000020b0b7824 */ /* 0x000fca00078e00ff */
[----:B--2---:R-:W-:-:S13]  /*0800*/  ISETP.GE.AND P0, PT, R11, UR5, PT ;  /* 0x000000050b007c0c */ /* 0x004fda000bf06270 */
[----:B------:R-:W-:Y:S05]  /*0810*/  @!P0 BRA `(.L_x_17) ;  /* 0xfffffff800bc8947 */ /* 0x000fea000383ffff */
[----:B------:R-:W-:Y:S05]  /*0820*/  BSYNC B0 ;  /* 0x0000000000007941 */ /* 0x000fea0003800000 */
.L_x_3:
[----:B------:R2:W5:Y:S04]  /*0830*/  LDG.E R7, desc[UR10][R2.64] ;  /* 0x0000000a02077981 */ /* 0x000568000c1e1900 */
[----:B------:R2:W5:Y:S02]  /*0840*/  LDG.E R6, desc[UR10][R4.64] ;  /* 0x0000000a04067981 */ /* 0x000564000c1e1900 */
.L_x_2:
[----:B0----5:R-:W-:-:S05]  /*0850*/  IADD3 R7, PT, PT, -R7, R6, RZ ;  /* 0x0000000607077210 */ /* 0x021fca0007ffe1ff */
[----:B------:R-:W-:Y:S01]  /*0860*/  STG.E desc[UR10][R4.64], R7 ;  /* 0x0000000704007986 */ /* 0x000fe2000c10190a */
[----:B------:R-:W-:Y:S05]  /*0870*/  EXIT ;  /* 0x000000000000794d */ /* 0x000fea0003800000 */
.L_x_4:
[----:B------:R-:W-:Y:S05]  /*0880*/  BPT.TRAP 0x1 ;  /* 0x000000040000795c */ /* 0x000fea0000300000 */
.L_x_5:
[----:B------:R-:W-:Y:S01]  /*0890*/  HFMA2 R14, -RZ, RZ, 0, 0 ;  /* 0x00000000ff0e7431 */ /* 0x000fe200000001ff */
[----:B------:R-:W-:Y:S01]  /*08a0*/  BSSY B1, `(.L_x_18) ;  /* 0x0000009000017945 */ /* 0x000fe20003800000 */
[----:B0-----:R-:W-:Y:S02]  /*08b0*/  IMAD.MOV.U32 R13, RZ, RZ, 0x0 ;  /* 0x00000000ff0d7424 */ /* 0x001fe400078e00ff */
[----:B------:R-:W-:-:S07]  /*08c0*/  IMAD.MOV.U32 R12, RZ, RZ, -0x1 ;  /* 0xffffffffff0c7424 */ /* 0x000fce00078e00ff */
[----:B------:R-:W-:Y:S05]  /*08d0*/  WARPSYNC.COLLECTIVE.ALL `(.L_x_19) ;  /* 0x0000000000147948 */ /* 0x000fea0003c00000 */
[----:B------:R-:W-:-:S04]  /*08e0*/  SHF.L.U32 R14, R14, 0x10, RZ ;  /* 0x000000100e0e7819 */ /* 0x000fc800000006ff */
[----:B------:R-:W-:-:S05]  /*08f0*/  LOP3.LUT R14, R14, 0xf, R13, 0xf8, !PT ;  /* 0x0000000f0e0e7812 */ /* 0x000fca00078ef80d */
[----:B------:R0:W-:Y:S02]  /*0900*/  BAR.SYNC.DEFER_BLOCKING R14, R14 ;  /* 0x0000000e0000731d */ /* 0x0001e40000010000 */
[----:B0-----:R-:W-:-:S04]  /*0910*/  SHF.R.U32 R14, R14, 0x10, RZ ;  /* 0x000000100e0e7819 */ /* 0x001fc800000016ff */
[----:B------:R-:W-:Y:S05]  /*0920*/  ENDCOLLECTIVE ;  /* 0x000000000000791b */ /* 0x000fea0003800000 */
.L_x_19:
[----:B------:R-:W-:Y:S05]  /*0930*/  BSYNC B1 ;  /* 0x0000000000017941 */ /* 0x000fea0003800000 */
.L_x_18:
[----:B------:R-:W-:Y:S05]  /*0940*/  BRA `(.L_x_20) ;  /* 0xfffffff800947947 */ /* 0x000fea000383ffff */
.L_x_9:
[----:B------:R-:W-:Y:S01]  /*0950*/  BSSY B1, `(.L_x_21) ;  /* 0x000000a000017945 */ /* 0x000fe20003800000 */
[----:B0-----:R-:W-:Y:S01]  /*0960*/  MOV R13, 0x0 ;  /* 0x00000000000d7802 */ /* 0x001fe20000000f00 */
[----:B------:R-:W-:Y:S01]  /*0970*/  IMAD.MOV.U32 R14, RZ, RZ, 0x0 ;  /* 0x00000000ff0e7424 */ /* 0x000fe200078e00ff */
[----:B------:R-:W-:-:S07]  /*0980*/  MOV R12, 0xffffffff ;  /* 0xffffffff000c7802 */ /* 0x000fce0000000f00 */
[----:B------:R-:W-:Y:S05]  /*0990*/  WARPSYNC.COLLECTIVE.ALL `(.L_x_22) ;  /* 0x0000000000147948 */ /* 0x000fea0003c00000 */
[----:B------:R-:W-:-:S04]  /*09a0*/  SHF.L.U32 R14, R14, 0x10, RZ ;  /* 0x000000100e0e7819 */ /* 0x000fc800000006ff */
[----:B------:R-:W-:-:S05]  /*09b0*/  LOP3.LUT R14, R14, 0xf, R13, 0xf8, !PT ;  /* 0x0000000f0e0e7812 */ /* 0x000fca00078ef80d */
[----:B------:R0:W-:Y:S02]  /*09c0*/  BAR.SYNC.DEFER_BLOCKING R14, R14 ;  /* 0x0000000e0000731d */ /* 0x0001e40000010000 */
[----:B0-----:R-:W-:-:S04]  /*09d0*/  SHF.R.U32 R14, R14, 0x10, RZ ;  /* 0x000000100e0e7819 */ /* 0x001fc800000016ff */
[----:B------:R-:W-:Y:S05]  /*09e0*/  ENDCOLLECTIVE ;  /* 0x000000000000791b */ /* 0x000fea0003800000 */
.L_x_22:
[----:B------:R-:W-:Y:S05]  /*09f0*/  BSYNC B1 ;  /* 0x0000000000017941 */ /* 0x000fea0003800000 */
.L_x_21:
[----:B------:R-:W-:Y:S05]  /*0a00*/  BRA `(.L_x_23) ;  /* 0xfffffff800d07947 */ /* 0x000fea000383ffff */
.L_x_12:
[----:B------:R-:W-:Y:S01]  /*0a10*/  HFMA2 R14, -RZ, RZ, 0, 0 ;  /* 0x00000000ff0e7431 */ /* 0x000fe200000001ff */
[----:B------:R-:W-:Y:S01]  /*0a20*/  BSSY B1, `(.L_x_24) ;  /* 0x0000009000017945 */ /* 0x000fe20003800000 */
[----:B0-----:R-:W-:Y:S02]  /*0a30*/  IMAD.MOV.U32 R13, RZ, RZ, 0x0 ;  /* 0x00000000ff0d7424 */ /* 0x001fe400078e00ff */
[----:B------:R-:W-:-:S07]  /*0a40*/  IMAD.MOV.U32 R12, RZ, RZ, -0x1 ;  /* 0xffffffffff0c7424 */ /* 0x000fce00078e00ff */
[----:B-1----:R-:W-:Y:S05]  /*0a50*/  WARPSYNC.COLLECTIVE.ALL `(.L_x_25) ;  /* 0x0000000000147948 */ /* 0x002fea0003c00000 */
[----:B------:R-:W-:-:S04]  /*0a60*/  SHF.L.U32 R14, R14, 0x10, RZ ;  /* 0x000000100e0e7819 */ /* 0x000fc800000006ff */
[----:B------:R-:W-:-:S05]  /*0a70*/  LOP3.LUT R14, R14, 0xf, R13, 0xf8, !PT ;  /* 0x0000000f0e0e7812 */ /* 0x000fca00078ef80d */
[----:B------:R0:W-:Y:S02]  /*0a80*/  BAR.SYNC.DEFER_BLOCKING R14, R14 ;  /* 0x0000000e0000731d */ /* 0x0001e40000010000 */
[----:B0-----:R-:W-:-:S04]  /*0a90*/  SHF.R.U32 R14, R14, 0x10, RZ ;  /* 0x000000100e0e7819 */ /* 0x001fc800000016ff */
[----:B-1----:R-:W-:Y:S05]  /*0aa0*/  ENDCOLLECTIVE ;  /* 0x000000000000791b */ /* 0x002fea0003800000 */
.L_x_25:
[----:B------:R-:W-:Y:S05]  /*0ab0*/  BSYNC B1 ;  /* 0x0000000000017941 */ /* 0x000fea0003800000 */
.L_x_24:
[----:B------:R-:W-:Y:S05]  /*0ac0*/  BRA `(.L_x_26) ;  /* 0xfffffff800d87947 */ /* 0x000fea000383ffff */
.L_x_16:
[----:B------:R-:W-:Y:S01]  /*0ad0*/  BSSY B1, `(.L_x_27) ;  /* 0x000000a000017945 */ /* 0x000fe20003800000 */
[----:B0-----:R-:W-:Y:S01]  /*0ae0*/  MOV R13, 0x0 ;  /* 0x00000000000d7802 */ /* 0x001fe20000000f00 */
[----:B------:R-:W-:Y:S01]  /*0af0*/  IMAD.MOV.U32 R14, RZ, RZ, 0x0 ;  /* 0x00000000ff0e7424 */ /* 0x000fe200078e00ff */
[----:B------:R-:W-:-:S07]  /*0b00*/  MOV R12, 0xffffffff ;  /* 0xffffffff000c7802 */ /* 0x000fce0000000f00 */
[----:B-1----:R-:W-:Y:S05]  /*0b10*/  WARPSYNC.COLLECTIVE.ALL `(.L_x_28) ;  /* 0x0000000000147948 */ /* 0x002fea0003c00000 */
[----:B------:R-:W-:-:S04]  /*0b20*/  SHF.L.U32 R14, R14, 0x10, RZ ;  /* 0x000000100e0e7819 */ /* 0x000fc800000006ff */
[----:B------:R-:W-:-:S05]  /*0b30*/  LOP3.LUT R14, R14, 0xf, R13, 0xf8, !PT ;  /* 0x0000000f0e0e7812 */ /* 0x000fca00078ef80d */
[----:B------:R0:W-:Y:S02]  /*0b40*/  BAR.SYNC.DEFER_BLOCKING R14, R14 ;  /* 0x0000000e0000731d */ /* 0x0001e40000010000 */
[----:B0-----:R-:W-:-:S04]  /*0b50*/  SHF.R.U32 R14, R14, 0x10, RZ ;  /* 0x000000100e0e7819 */ /* 0x001fc800000016ff */
[----:B-1----:R-:W-:Y:S05]  /*0b60*/  ENDCOLLECTIVE ;  /* 0x000000000000791b */ /* 0x002fea0003800000 */
.L_x_28:
[----:B------:R-:W-:Y:S05]  /*0b70*/  BSYNC B1 ;  /* 0x0000000000017941 */ /* 0x000fea0003800000 */
.L_x_27:
[----:B------:R-:W-:Y:S05]  /*0b80*/  BRA `(.L_x_29) ;  /* 0xfffffffc00147947 */ /* 0x000fea000383ffff */
.L_x_30:
        /* <DEDUP_REMOVED lines=15> */
.L_x_33:


//--------------------- .text._Z10fillBucketPjS_ii --------------------------
	.section	.text._Z10fillBucketPjS_ii,"ax",@progbits
	.align	128
        .global         _Z10fillBucketPjS_ii
        .type           _Z10fillBucketPjS_ii,@function
        .size           _Z10fillBucketPjS_ii,(.L_x_34 - _Z10fillBucketPjS_ii)
        .other          _Z10fillBucketPjS_ii,@"STO_CUDA_ENTRY STV_DEFAULT"
_Z10fillBucketPjS_ii:
.text._Z10fillBucketPjS_ii:
        /* <DEDUP_REMOVED lines=10> */
[----:B------:R-:W2:Y:S01]  /*00a0*/  LDCU UR4, c[0x0][0x394] ;  /* 0x00007280ff0477ac */ /* 0x000ea20008000800 */
[----:B0-----:R-:W-:-:S05]  /*00b0*/  IMAD.WIDE R2, R5, 0x4, R2 ;  /* 0x0000000405027825 */ /* 0x001fca00078e0202 */
[----:B------:R-:W0:Y:S01]  /*00c0*/  LDC.64 R4, c[0x0][0x388] ;  /* 0x0000e200ff047b82 */ /* 0x000e220000000a00 */
[----:B-1----:R-:W3:Y:S01]  /*00d0*/  LDG.E R0, desc[UR6][R2.64] ;  /* 0x0000000602007981 */ /* 0x002ee2000c1e1900 */
[----:B--2---:R-:W-:Y:S01]  /*00e0*/  UIADD3 UR4, UPT, UPT, UR4, -0x1, URZ ;  /* 0xffffffff04047890 */ /* 0x004fe2000fffe0ff */
[----:B------:R-:W-:-:S05]  /*00f0*/  HFMA2 R9, -RZ, RZ, 0, 5.9604644775390625e-08 ;  /* 0x00000001ff097431 */ /* 0x000fca00000001ff */
[----:B---3--:R-:W-:-:S05]  /*0100*/  LOP3.LUT R7, R0, UR4, RZ, 0xc0, !PT ;  /* 0x0000000400077c12 */ /* 0x008fca000f8ec0ff */
[----:B0-----:R-:W-:Y:S01]  /*0110*/  IMAD.WIDE.U32 R4, R7, 0x4, R4 ;  /* 0x0000000407047825 */ /* 0x001fe200078e0004 */
[----:B------:R-:W-:Y:S04]  /*0120*/  STG.E desc[UR6][R2.64], R7 ;  /* 0x0000000702007986 */ /* 0x000fe8000c101906 */
[----:B------:R-:W-:Y:S01]  /*0130*/  REDG.E.ADD.STRONG.GPU desc[UR6][R4.64], R9 ;  /* 0x000000090400798e */ /* 0x000fe2000c12e106 */
[----:B------:R-:W-:Y:S05]  /*0140*/  EXIT ;  /* 0x000000000000794d */ /* 0x000fea0003800000 */
.L_x_31:
        /* <DEDUP_REMOVED lines=11> */
.L_x_34:


//--------------------- .nv.shared.reserved.0     --------------------------
	.section	.nv.shared.reserved.0,"aw",@nobits
	.weak		__nv_reservedSMEM_offset_0_alias
	.size		__nv_reservedSMEM_offset_0_alias, 0, 64
	.other		__nv_reservedSMEM_offset_0_alias,@"STO_CUDA_RESERVED_SHARED STV_DEFAULT"
__nv_reservedSMEM_offset_0_alias:
	.zero		0
	.zero		64


//--------------------- .nv.constant0._Z7fillKeyPjS_S_i --------------------------
	.section	.nv.constant0._Z7fillKeyPjS_S_i,"a",@progbits
	.sectionflags	@""
	.align	4
.nv.constant0._Z7fillKeyPjS_S_i:
	.zero		924


//--------------------- .nv.constant0._Z10scanBucketPjS_S_i --------------------------
	.section	.nv.constant0._Z10scanBucketPjS_S_i,"a",@progbits
	.sectionflags	@""
	.align	4
.nv.constant0._Z10scanBucketPjS_S_i:
	.zero		924


//--------------------- .nv.constant0._Z10fillBucketPjS_ii --------------------------
	.section	.nv.constant0._Z10fillBucketPjS_ii,"a",@progbits
	.sectionflags	@""
	.align	4
.nv.constant0._Z10fillBucketPjS_ii:
	.zero		920


//--------------------- SYMBOLS --------------------------

	.type		.nv.reservedSmem.offset0,@object
	.size		.nv.reservedSmem.offset0,0x4
